//
// Generated by NVIDIA NVVM Compiler
//
// Compiler Build ID: CL-36424714
// Cuda compilation tools, release 13.0, V13.0.88
// Based on NVVM 20.0.0
//

.version 9.0
.target sm_100
.address_size 64

	// .globl	_Z9matAdd_1DPKfS0_Pfii

.visible .entry _Z9matAdd_1DPKfS0_Pfii(
	.param .u64 .ptr .align 1 _Z9matAdd_1DPKfS0_Pfii_param_0,
	.param .u64 .ptr .align 1 _Z9matAdd_1DPKfS0_Pfii_param_1,
	.param .u64 .ptr .align 1 _Z9matAdd_1DPKfS0_Pfii_param_2,
	.param .u32 _Z9matAdd_1DPKfS0_Pfii_param_3,
	.param .u32 _Z9matAdd_1DPKfS0_Pfii_param_4
)
{
	.reg .pred 	%p<4>;
	.reg .b32 	%r<10>;
	.reg .b32 	%f<4>;
	.reg .b64 	%rd<11>;

	ld.param.u64 	%rd1, [_Z9matAdd_1DPKfS0_Pfii_param_0];
	ld.param.u64 	%rd2, [_Z9matAdd_1DPKfS0_Pfii_param_1];
	ld.param.u64 	%rd3, [_Z9matAdd_1DPKfS0_Pfii_param_2];
	ld.param.u32 	%r4, [_Z9matAdd_1DPKfS0_Pfii_param_3];
	ld.param.u32 	%r3, [_Z9matAdd_1DPKfS0_Pfii_param_4];
	mov.u32 	%r5, %ctaid.x;
	mov.u32 	%r6, %ntid.x;
	mov.u32 	%r7, %tid.x;
	mad.lo.s32 	%r1, %r5, %r6, %r7;
	div.s32 	%r2, %r1, %r3;
	setp.ge.s32 	%p1, %r2, %r4;
	setp.lt.s32 	%p2, %r3, 0;
	or.pred  	%p3, %p2, %p1;
	@%p3 bra 	$L__BB0_2;
	cvta.to.global.u64 	%rd4, %rd1;
	cvta.to.global.u64 	%rd5, %rd2;
	cvta.to.global.u64 	%rd6, %rd3;
	rem.s32 	%r8, %r1, %r3;
	mad.lo.s32 	%r9, %r2, %r3, %r8;
	mul.wide.s32 	%rd7, %r9, 4;
	add.s64 	%rd8, %rd4, %rd7;
	ld.global.nc.f32 	%f1, [%rd8];
	add.s64 	%rd9, %rd5, %rd7;
	ld.global.nc.f32 	%f2, [%rd9];
	add.f32 	%f3, %f1, %f2;
	add.s64 	%rd10, %rd6, %rd7;
	st.global.f32 	[%rd10], %f3;
$L__BB0_2:
	ret;

}
	// .globl	_Z9matAdd_2DPKfS0_Pfii
.visible .entry _Z9matAdd_2DPKfS0_Pfii(
	.param .u64 .ptr .align 1 _Z9matAdd_2DPKfS0_Pfii_param_0,
	.param .u64 .ptr .align 1 _Z9matAdd_2DPKfS0_Pfii_param_1,
	.param .u64 .ptr .align 1 _Z9matAdd_2DPKfS0_Pfii_param_2,
	.param .u32 _Z9matAdd_2DPKfS0_Pfii_param_3,
	.param .u32 _Z9matAdd_2DPKfS0_Pfii_param_4
)
{
	.reg .pred 	%p<4>;
	.reg .b32 	%r<12>;
	.reg .b32 	%f<4>;
	.reg .b64 	%rd<11>;

	ld.param.u64 	%rd1, [_Z9matAdd_2DPKfS0_Pfii_param_0];
	ld.param.u64 	%rd2, [_Z9matAdd_2DPKfS0_Pfii_param_1];
	ld.param.u64 	%rd3, [_Z9matAdd_2DPKfS0_Pfii_param_2];
	ld.param.u32 	%r4, [_Z9matAdd_2DPKfS0_Pfii_param_3];
	ld.param.u32 	%r3, [_Z9matAdd_2DPKfS0_Pfii_param_4];
	mov.u32 	%r5, %ctaid.y;
	mov.u32 	%r6, %ntid.y;
	mov.u32 	%r7, %tid.y;
	mad.lo.s32 	%r1, %r5, %r6, %r7;
	mov.u32 	%r8, %ctaid.x;
	mov.u32 	%r9, %ntid.x;
	mov.u32 	%r10, %tid.x;
	mad.lo.s32 	%r2, %r8, %r9, %r10;
	setp.ge.s32 	%p1, %r1, %r4;
	setp.ge.s32 	%p2, %r2, %r3;
	or.pred  	%p3, %p1, %p2;
	@%p3 bra 	$L__BB1_2;
	cvta.to.global.u64 	%rd4, %rd1;
	cvta.to.global.u64 	%rd5, %rd2;
	cvta.to.global.u64 	%rd6, %rd3;
	mad.lo.s32 	%r11, %r3, %r1, %r2;
	mul.wide.s32 	%rd7, %r11, 4;
	add.s64 	%rd8, %rd4, %rd7;
	ld.global.nc.f32 	%f1, [%rd8];
	add.s64 	%rd9, %rd5, %rd7;
	ld.global.nc.f32 	%f2, [%rd9];
	add.f32 	%f3, %f1, %f2;
	add.s64 	%rd10, %rd6, %rd7;
	st.global.f32 	[%rd10], %f3;
$L__BB1_2:
	ret;

}


// ===== COMPILED SASS (sm_100) =====

	.target	sm_100

	.elftype	@"ET_EXEC"


//--------------------- .note.nv.tkinfo           --------------------------
	.section	.note.nv.tkinfo,"",@"SHT_NOTE"
	.sectionflags	@"SHF_NOTE_NV_TKINFO"
	.tkinfo
        /*0018*/ 	.word	0x00000002
        /*0030*/ 	.string	""
        /*0030*/ 	.string	"ptxas"
        /*0030*/ 	.string	"Cuda compilation tools, release 13.0, V13.0.88"
        /*0030*/ 	.string	"Build cuda_13.0.r13.0/compiler.36424714_0"
        /*0030*/ 	.string	"-arch sm_100 -m 64 "



//--------------------- .note.nv.cuinfo           --------------------------
	.section	.note.nv.cuinfo,"",@"SHT_NOTE"
	.sectionflags	@"SHF_NOTE_NV_CUINFO"
        /*0018*/ 	.short	0x0002
        /*001a*/ 	.short	0x0064
        /*001c*/ 	.short	0x0082
	.zero		2


//--------------------- .nv.info                  --------------------------
	.section	.nv.info,"",@"SHT_CUDA_INFO"
	.align	4


	//----- nvinfo : EIATTR_REGCOUNT
	.align		4
        /*0000*/ 	.byte	0x04, 0x2f
        /*0002*/ 	.short	(.L_1 - .L_0)
	.align		4
.L_0:
        /*0004*/ 	.word	index@(_Z9matAdd_1DPKfS0_Pfii)
        /*0008*/ 	.word	0x0000000c


	//----- nvinfo : EIATTR_FRAME_SIZE
	.align		4
.L_1:
        /*000c*/ 	.byte	0x04, 0x11
        /*000e*/ 	.short	(.L_3 - .L_2)
	.align		4
.L_2:
        /*0010*/ 	.word	index@(_Z9matAdd_1DPKfS0_Pfii)
        /*0014*/ 	.word	0x00000000


	//----- nvinfo : EIATTR_REGCOUNT
	.align		4
.L_3:
        /*0018*/ 	.byte	0x04, 0x2f
        /*001a*/ 	.short	(.L_5 - .L_4)
	.align		4
.L_4:
        /*001c*/ 	.word	index@(_Z9matAdd_2DPKfS0_Pfii)
        /*0020*/ 	.word	0x0000000c


	//----- nvinfo : EIATTR_FRAME_SIZE
	.align		4
.L_5:
        /*0024*/ 	.byte	0x04, 0x11
        /*0026*/ 	.short	(.L_7 - .L_6)
	.align		4
.L_6:
        /*0028*/ 	.word	index@(_Z9matAdd_2DPKfS0_Pfii)
        /*002c*/ 	.word	0x00000000


	//----- nvinfo : EIATTR_MIN_STACK_SIZE
	.align		4
.L_7:
        /*0030*/ 	.byte	0x04, 0x12
        /*0032*/ 	.short	(.L_9 - .L_8)
	.align		4
.L_8:
        /*0034*/ 	.word	index@(_Z9matAdd_2DPKfS0_Pfii)
        /*0038*/ 	.word	0x00000000


	//----- nvinfo : EIATTR_MIN_STACK_SIZE
	.align		4
.L_9:
        /*003c*/ 	.byte	0x04, 0x12
        /*003e*/ 	.short	(.L_11 - .L_10)
	.align		4
.L_10:
        /*0040*/ 	.word	index@(_Z9matAdd_1DPKfS0_Pfii)
        /*0044*/ 	.word	0x00000000
.L_11:


//--------------------- .nv.compat                --------------------------
	.section	.nv.compat,"",@"SHT_CUDA_COMPAT_INFO"
	.align	4
        /*0000*/ 	.byte	0x02, 0x09, 0x00, 0x00, 0x02, 0x02, 0x01, 0x00, 0x02, 0x05, 0x05, 0x00, 0x03, 0x07, 0x01, 0x01
        /*0010*/ 	.byte	0x02, 0x03, 0x00, 0x00, 0x02, 0x06, 0x01, 0x00, 0x04, 0x0b, 0x08, 0x00, 0x09, 0x00, 0x00, 0x00
        /*0020*/ 	.byte	0x00, 0x00, 0x00, 0x00


//--------------------- .nv.info._Z9matAdd_2DPKfS0_Pfii --------------------------
	.section	.nv.info._Z9matAdd_2DPKfS0_Pfii,"",@"SHT_CUDA_INFO"
	.sectionflags	@""
	.align	4


	//----- nvinfo : EIATTR_CUDA_API_VERSION
	.align		4
        /*0000*/ 	.byte	0x04, 0x37
        /*0002*/ 	.short	(.L_13 - .L_12)
.L_12:
        /*0004*/ 	.word	0x00000082


	//----- nvinfo : EIATTR_KPARAM_INFO
	.align		4
.L_13:
        /*0008*/ 	.byte	0x04, 0x17
        /*000a*/ 	.short	(.L_15 - .L_14)
.L_14:
        /*000c*/ 	.word	0x00000000
        /*0010*/ 	.short	0x0004
        /*0012*/ 	.short	0x001c
        /*0014*/ 	.byte	0x00, 0xf0, 0x11, 0x00


	//----- nvinfo : EIATTR_KPARAM_INFO
	.align		4
.L_15:
        /*0018*/ 	.byte	0x04, 0x17
        /*001a*/ 	.short	(.L_17 - .L_16)
.L_16:
        /*001c*/ 	.word	0x00000000
        /*0020*/ 	.short	0x0003
        /*0022*/ 	.short	0x0018
        /*0024*/ 	.byte	0x00, 0xf0, 0x11, 0x00


	//----- nvinfo : EIATTR_KPARAM_INFO
	.align		4
.L_17:
        /*0028*/ 	.byte	0x04, 0x17
        /*002a*/ 	.short	(.L_19 - .L_18)
.L_18:
        /*002c*/ 	.word	0x00000000
        /*0030*/ 	.short	0x0002
        /*0032*/ 	.short	0x0010
        /*0034*/ 	.byte	0x00, 0xf5, 0x21, 0x00


	//----- nvinfo : EIATTR_KPARAM_INFO
	.align		4
.L_19:
        /*0038*/ 	.byte	0x04, 0x17
        /*003a*/ 	.short	(.L_21 - .L_20)
.L_20:
        /*003c*/ 	.word	0x00000000
        /*0040*/ 	.short	0x0001
        /*0042*/ 	.short	0x0008
        /*0044*/ 	.byte	0x00, 0xf5, 0x21, 0x00


	//----- nvinfo : EIATTR_KPARAM_INFO
	.align		4
.L_21:
        /*0048*/ 	.byte	0x04, 0x17
        /*004a*/ 	.short	(.L_23 - .L_22)
.L_22:
        /*004c*/ 	.word	0x00000000
        /*0050*/ 	.short	0x0000
        /*0052*/ 	.short	0x0000
        /*0054*/ 	.byte	0x00, 0xf5, 0x21, 0x00


	//----- nvinfo : EIATTR_SPARSE_MMA_MASK
	.align		4
.L_23:
        /*0058*/ 	.byte	0x03, 0x50
        /*005a*/ 	.short	0x0000


	//----- nvinfo : EIATTR_MAXREG_COUNT
	.align		4
        /*005c*/ 	.byte	0x03, 0x1b
        /*005e*/ 	.short	0x00ff


	//----- nvinfo : EIATTR_MERCURY_ISA_VERSION
	.align		4
        /*0060*/ 	.byte	0x03, 0x5f
        /*0062*/ 	.short	0x0101


	//----- nvinfo : EIATTR_VRC_CTA_INIT_COUNT
	.align		4
        /*0064*/ 	.byte	0x02, 0x4a
	.zero		1
	.zero		1


	//----- nvinfo : EIATTR_EXIT_INSTR_OFFSETS
	.align		4
        /*0068*/ 	.byte	0x04, 0x1c
        /*006a*/ 	.short	(.L_25 - .L_24)


	//   ....[0]....
.L_24:
        /*006c*/ 	.word	0x000000c0


	//   ....[1]....
        /*0070*/ 	.word	0x00000190


	//----- nvinfo : EIATTR_CBANK_PARAM_SIZE
	.align		4
.L_25:
        /*0074*/ 	.byte	0x03, 0x19
        /*0076*/ 	.short	0x0020


	//----- nvinfo : EIATTR_PARAM_CBANK
	.align		4
        /*0078*/ 	.byte	0x04, 0x0a
        /*007a*/ 	.short	(.L_27 - .L_26)
	.align		4
.L_26:
        /*007c*/ 	.word	index@(.nv.constant0._Z9matAdd_2DPKfS0_Pfii)
        /*0080*/ 	.short	0x0380
        /*0082*/ 	.short	0x0020


	//----- nvinfo : EIATTR_SW_WAR
	.align		4
.L_27:
        /*0084*/ 	.byte	0x04, 0x36
        /*0086*/ 	.short	(.L_29 - .L_28)
.L_28:
        /*0088*/ 	.word	0x00000008
.L_29:


//--------------------- .nv.info._Z9matAdd_1DPKfS0_Pfii --------------------------
	.section	.nv.info._Z9matAdd_1DPKfS0_Pfii,"",@"SHT_CUDA_INFO"
	.sectionflags	@""
	.align	4


	//----- nvinfo : EIATTR_CUDA_API_VERSION
	.align		4
        /*0000*/ 	.byte	0x04, 0x37
        /*0002*/ 	.short	(.L_31 - .L_30)
.L_30:
        /*0004*/ 	.word	0x00000082


	//----- nvinfo : EIATTR_KPARAM_INFO
	.align		4
.L_31:
        /*0008*/ 	.byte	0x04, 0x17
        /*000a*/ 	.short	(.L_33 - .L_32)
.L_32:
        /*000c*/ 	.word	0x00000000
        /*0010*/ 	.short	0x0004
        /*0012*/ 	.short	0x001c
        /*0014*/ 	.byte	0x00, 0xf0, 0x11, 0x00


	//----- nvinfo : EIATTR_KPARAM_INFO
	.align		4
.L_33:
        /*0018*/ 	.byte	0x04, 0x17
        /*001a*/ 	.short	(.L_35 - .L_34)
.L_34:
        /*001c*/ 	.word	0x00000000
        /*0020*/ 	.short	0x0003
        /*0022*/ 	.short	0x0018
        /*0024*/ 	.byte	0x00, 0xf0, 0x11, 0x00


	//----- nvinfo : EIATTR_KPARAM_INFO
	.align		4
.L_35:
        /*0028*/ 	.byte	0x04, 0x17
        /*002a*/ 	.short	(.L_37 - .L_36)
.L_36:
        /*002c*/ 	.word	0x00000000
        /*0030*/ 	.short	0x0002
        /*0032*/ 	.short	0x0010
        /*0034*/ 	.byte	0x00, 0xf5, 0x21, 0x00


	//----- nvinfo : EIATTR_KPARAM_INFO
	.align		4
.L_37:
        /*0038*/ 	.byte	0x04, 0x17
        /*003a*/ 	.short	(.L_39 - .L_38)
.L_38:
        /*003c*/ 	.word	0x00000000
        /*0040*/ 	.short	0x0001
        /*0042*/ 	.short	0x0008
        /*0044*/ 	.byte	0x00, 0xf5, 0x21, 0x00


	//----- nvinfo : EIATTR_KPARAM_INFO
	.align		4
.L_39:
        /*0048*/ 	.byte	0x04, 0x17
        /*004a*/ 	.short	(.L_41 - .L_40)
.L_40:
        /*004c*/ 	.word	0x00000000
        /*0050*/ 	.short	0x0000
        /*0052*/ 	.short	0x0000
        /*0054*/ 	.byte	0x00, 0xf5, 0x21, 0x00


	//----- nvinfo : EIATTR_SPARSE_MMA_MASK
	.align		4
.L_41:
        /*0058*/ 	.byte	0x03, 0x50
        /*005a*/ 	.short	0x0000


	//----- nvinfo : EIATTR_MAXREG_COUNT
	.align		4
        /*005c*/ 	.byte	0x03, 0x1b
        /*005e*/ 	.short	0x00ff


	//----- nvinfo : EIATTR_MERCURY_ISA_VERSION
	.align		4
        /*0060*/ 	.byte	0x03, 0x5f
        /*0062*/ 	.short	0x0101


	//----- nvinfo : EIATTR_VRC_CTA_INIT_COUNT
	.align		4
        /*0064*/ 	.byte	0x02, 0x4a
	.zero		1
	.zero		1


	//----- nvinfo : EIATTR_EXIT_INSTR_OFFSETS
	.align		4
        /*0068*/ 	.byte	0x04, 0x1c
        /*006a*/ 	.short	(.L_43 - .L_42)


	//   ....[0]....
.L_42:
        /*006c*/ 	.word	0x00000210


	//   ....[1]....
        /*0070*/ 	.word	0x00000340


	//----- nvinfo : EIATTR_CBANK_PARAM_SIZE
	.align		4
.L_43:
        /*0074*/ 	.byte	0x03, 0x19
        /*0076*/ 	.short	0x0020


	//----- nvinfo : EIATTR_PARAM_CBANK
	.align		4
        /*0078*/ 	.byte	0x04, 0x0a
        /*007a*/ 	.short	(.L_45 - .L_44)
	.align		4
.L_44:
        /*007c*/ 	.word	index@(.nv.constant0._Z9matAdd_1DPKfS0_Pfii)
        /*0080*/ 	.short	0x0380
        /*0082*/ 	.short	0x0020


	//----- nvinfo : EIATTR_SW_WAR
	.align		4
.L_45:
        /*0084*/ 	.byte	0x04, 0x36
        /*0086*/ 	.short	(.L_47 - .L_46)
.L_46:
        /*0088*/ 	.word	0x00000008
.L_47:


//--------------------- .nv.callgraph             --------------------------
	.section	.nv.callgraph,"",@"SHT_CUDA_CALLGRAPH"
	.align	4
	.sectionentsize	8
	.align		4
        /*0000*/ 	.word	0x00000000
	.align		4
        /*0004*/ 	.word	0xffffffff
	.align		4
        /*0008*/ 	.word	0x00000000
	.align		4
        /*000c*/ 	.word	0xfffffffe
	.align		4
        /*0010*/ 	.word	0x00000000
	.align		4
        /*0014*/ 	.word	0xfffffffd
	.align		4
        /*0018*/ 	.word	0x00000000
	.align		4
        /*001c*/ 	.word	0xfffffffc


//--------------------- .text._Z9matAdd_2DPKfS0_Pfii --------------------------
	.section	.text._Z9matAdd_2DPKfS0_Pfii,"ax",@progbits
	.align	128
        .global         _Z9matAdd_2DPKfS0_Pfii
        .type           _Z9matAdd_2DPKfS0_Pfii,@function
        .size           _Z9matAdd_2DPKfS0_Pfii,(.L_x_2 - _Z9matAdd_2DPKfS0_Pfii)
        .other          _Z9matAdd_2DPKfS0_Pfii,@"STO_CUDA_ENTRY STV_DEFAULT"
_Z9matAdd_2DPKfS0_Pfii:
.text._Z9matAdd_2DPKfS0_Pfii:
[----:B------:R-:W-:Y:S01]  /*0000*/  LDC R1, c[0x0][0x37c] ;  /* 0x0000df00ff017b82 */ /* 0x000fe20000000800 */
[----:B------:R-:W0:Y:S07]  /*0010*/  S2R R2, SR_TID.X ;  /* 0x0000000000027919 */ /* 0x000e2e0000002100 */
[----:B------:R-:W1:Y:S01]  /*0020*/  LDC R0, c[0x0][0x364] ;  /* 0x0000d900ff007b82 */ /* 0x000e620000000800 */
[----:B------:R-:W2:Y:S01]  /*0030*/  LDCU.64 UR6, c[0x0][0x398] ;  /* 0x00007300ff0677ac */ /* 0x000ea20008000a00 */
[----:B------:R-:W1:Y:S06]  /*0040*/  S2R R3, SR_TID.Y ;  /* 0x0000000000037919 */ /* 0x000e6c0000002200 */
[----:B------:R-:W0:Y:S08]  /*0050*/  S2UR UR5, SR_CTAID.X ;  /* 0x00000000000579c3 */ /* 0x000e300000002500 */
[----:B------:R-:W0:Y:S08]  /*0060*/  LDC R7, c[0x0][0x360] ;  /* 0x0000d800ff077b82 */ /* 0x000e300000000800 */
[----:B------:R-:W1:Y:S01]  /*0070*/  S2UR UR4, SR_CTAID.Y ;  /* 0x00000000000479c3 */ /* 0x000e620000002600 */
[----:B0-----:R-:W-:-:S05]  /*0080*/  IMAD R7, R7, UR5, R2 ;  /* 0x0000000507077c24 */ /* 0x001fca000f8e0202 */
[----:B--2---:R-:W-:Y:S01]  /*0090*/  ISETP.GE.AND P0, PT, R7, UR7, PT ;  /* 0x0000000707007c0c */ /* 0x004fe2000bf06270 */
[----:B-1----:R-:W-:-:S05]  /*00a0*/  IMAD R0, R0, UR4, R3 ;  /* 0x0000000400007c24 */ /* 0x002fca000f8e0203 */
[----:B------:R-:W-:-:S13]  /*00b0*/  ISETP.GE.OR P0, PT, R0, UR6, P0 ;  /* 0x0000000600007c0c */ /* 0x000fda0008706670 */
[----:B------:R-:W-:Y:S05]  /*00c0*/  @P0 EXIT ;  /* 0x000000000000094d */ /* 0x000fea0003800000 */
[----:B------:R-:W0:Y:S01]  /*00d0*/  LDC.64 R2, c[0x0][0x380] ;  /* 0x0000e000ff027b82 */ /* 0x000e220000000a00 */
[----:B------:R-:W1:Y:S01]  /*00e0*/  LDCU.64 UR4, c[0x0][0x358] ;  /* 0x00006b00ff0477ac */ /* 0x000e620008000a00 */
[----:B------:R-:W-:-:S06]  /*00f0*/  IMAD R9, R0, UR7, R7 ;  /* 0x0000000700097c24 */ /* 0x000fcc000f8e0207 */
[----:B------:R-:W2:Y:S08]  /*0100*/  LDC.64 R4, c[0x0][0x388] ;  /* 0x0000e200ff047b82 */ /* 0x000eb00000000a00 */
[----:B------:R-:W3:Y:S01]  /*0110*/  LDC.64 R6, c[0x0][0x390] ;  /* 0x0000e400ff067b82 */ /* 0x000ee20000000a00 */
[----:B0-----:R-:W-:-:S06]  /*0120*/  IMAD.WIDE R2, R9, 0x4, R2 ;  /* 0x0000000409027825 */ /* 0x001fcc00078e0202 */
[----:B-1----:R-:W4:Y:S01]  /*0130*/  LDG.E.CONSTANT R2, desc[UR4][R2.64] ;  /* 0x0000000402027981 */ /* 0x002f22000c1e9900 */
[----:B--2---:R-:W-:-:S06]  /*0140*/  IMAD.WIDE R4, R9, 0x4, R4 ;  /* 0x0000000409047825 */ /* 0x004fcc00078e0204 */
[----:B------:R-:W4:Y:S01]  /*0150*/  LDG.E.CONSTANT R5, desc[UR4][R4.64] ;  /* 0x0000000404057981 */ /* 0x000f22000c1e9900 */
[----:B---3--:R-:W-:-:S04]  /*0160*/  IMAD.WIDE R6, R9, 0x4, R6 ;  /* 0x0000000409067825 */ /* 0x008fc800078e0206 */
[----:B----4-:R-:W-:-:S05]  /*0170*/  FADD R9, R2, R5 ;  /* 0x0000000502097221 */ /* 0x010fca0000000000 */
[----:B------:R-:W-:Y:S01]  /*0180*/  STG.E desc[UR4][R6.64], R9 ;  /* 0x0000000906007986 */ /* 0x000fe2000c101904 */
[----:B------:R-:W-:Y:S05]  /*0190*/  EXIT ;  /* 0x000000000000794d */ /* 0x000fea0003800000 */
.L_x_0:
[----:B------:R-:W-:-:S00]  /*01a0*/  BRA `(.L_x_0) ;  /* 0xfffffffc00fc7947 */ /* 0x000fc0000383ffff */
[----:B------:R-:W-:-:S00]  /*01b0*/  NOP ;  /* 0x0000000000007918 */ /* 0x000fc00000000000 */
        /* <DEDUP_REMOVED lines=12> */
.L_x_2:


//--------------------- .text._Z9matAdd_1DPKfS0_Pfii --------------------------
	.section	.text._Z9matAdd_1DPKfS0_Pfii,"ax",@progbits
	.align	128
        .global         _Z9matAdd_1DPKfS0_Pfii
        .type           _Z9matAdd_1DPKfS0_Pfii,@function
        .size           _Z9matAdd_1DPKfS0_Pfii,(.L_x_3 - _Z9matAdd_1DPKfS0_Pfii)
        .other          _Z9matAdd_1DPKfS0_Pfii,@"STO_CUDA_ENTRY STV_DEFAULT"
_Z9matAdd_1DPKfS0_Pfii:
.text._Z9matAdd_1DPKfS0_Pfii:
[----:B------:R-:W-:Y:S08]  /*0000*/  LDC R1, c[0x0][0x37c] ;  /* 0x0000df00ff017b82 */ /* 0x000ff00000000800 */
[----:B------:R-:W0:Y:S01]  /*0010*/  LDC R0, c[0x0][0x39c] ;  /* 0x0000e700ff007b82 */ /* 0x000e220000000800 */
[----:B------:R-:W1:Y:S07]  /*0020*/  S2R R6, SR_TID.X ;  /* 0x0000000000067919 */ /* 0x000e6e0000002100 */
[----:B------:R-:W1:Y:S08]  /*0030*/  S2UR UR4, SR_CTAID.X ;  /* 0x00000000000479c3 */ /* 0x000e700000002500 */
[----:B------:R-:W1:Y:S01]  /*0040*/  LDC R5, c[0x0][0x360] ;  /* 0x0000d800ff057b82 */ /* 0x000e620000000800 */
[----:B0-----:R-:W-:-:S04]  /*0050*/  IABS R7, R0 ;  /* 0x0000000000077213 */ /* 0x001fc80000000000 */
[----:B------:R-:W0:Y:S01]  /*0060*/  I2F.RP R4, R7 ;  /* 0x0000000700047306 */ /* 0x000e220000209400 */
[----:B-1----:R-:W-:Y:S01]  /*0070*/  IMAD R5, R5, UR4, R6 ;  /* 0x0000000405057c24 */ /* 0x002fe2000f8e0206 */
[----:B------:R-:W1:Y:S06]  /*0080*/  LDCU UR4, c[0x0][0x398] ;  /* 0x00007300ff0477ac */ /* 0x000e6c0008000800 */
[----:B0-----:R-:W0:Y:S01]  /*0090*/  MUFU.RCP R4, R4 ;  /* 0x0000000400047308 */ /* 0x001e220000001000 */
[----:B------:R-:W-:Y:S01]  /*00a0*/  IABS R6, R5 ;  /* 0x0000000500067213 */ /* 0x000fe20000000000 */
[----:B0-----:R-:W-:-:S06]  /*00b0*/  VIADD R2, R4, 0xffffffe ;  /* 0x0ffffffe04027836 */ /* 0x001fcc0000000000 */
[----:B------:R0:W2:Y:S02]  /*00c0*/  F2I.FTZ.U32.TRUNC.NTZ R3, R2 ;  /* 0x0000000200037305 */ /* 0x0000a4000021f000 */
[----:B0-----:R-:W-:Y:S02]  /*00d0*/  HFMA2 R2, -RZ, RZ, 0, 0 ;  /* 0x00000000ff027431 */ /* 0x001fe400000001ff */
[----:B--2---:R-:W-:-:S04]  /*00e0*/  IMAD.MOV R8, RZ, RZ, -R3 ;  /* 0x000000ffff087224 */ /* 0x004fc800078e0a03 */
[----:B------:R-:W-:Y:S01]  /*00f0*/  IMAD R9, R8, R7, RZ ;  /* 0x0000000708097224 */ /* 0x000fe200078e02ff */
[----:B------:R-:W-:-:S03]  /*0100*/  LOP3.LUT R8, RZ, R0, RZ, 0x33, !PT ;  /* 0x00000000ff087212 */ /* 0x000fc600078e33ff */
[----:B------:R-:W-:Y:S01]  /*0110*/  IMAD.HI.U32 R3, R3, R9, R2 ;  /* 0x0000000903037227 */ /* 0x000fe200078e0002 */
[----:B------:R-:W-:-:S04]  /*0120*/  LOP3.LUT R2, R5, R0, RZ, 0x3c, !PT ;  /* 0x0000000005027212 */ /* 0x000fc800078e3cff */
[----:B------:R-:W-:Y:S01]  /*0130*/  ISETP.GE.AND P0, PT, R2, RZ, PT ;  /* 0x000000ff0200720c */ /* 0x000fe20003f06270 */
[----:B------:R-:W-:-:S04]  /*0140*/  IMAD.HI.U32 R3, R3, R6, RZ ;  /* 0x0000000603037227 */ /* 0x000fc800078e00ff */
[----:B------:R-:W-:-:S04]  /*0150*/  IMAD.MOV R4, RZ, RZ, -R3 ;  /* 0x000000ffff047224 */ /* 0x000fc800078e0a03 */
[----:B------:R-:W-:-:S05]  /*0160*/  IMAD R6, R7, R4, R6 ;  /* 0x0000000407067224 */ /* 0x000fca00078e0206 */
[----:B------:R-:W-:-:S13]  /*0170*/  ISETP.GT.U32.AND P2, PT, R7, R6, PT ;  /* 0x000000060700720c */ /* 0x000fda0003f44070 */
[----:B------:R-:W-:Y:S01]  /*0180*/  @!P2 IMAD.IADD R6, R6, 0x1, -R7 ;  /* 0x000000010606a824 */ /* 0x000fe200078e0a07 */
[----:B------:R-:W-:-:S04]  /*0190*/  @!P2 IADD3 R3, PT, PT, R3, 0x1, RZ ;  /* 0x000000010303a810 */ /* 0x000fc80007ffe0ff */
[----:B------:R-:W-:-:S13]  /*01a0*/  ISETP.GE.U32.AND P1, PT, R6, R7, PT ;  /* 0x000000070600720c */ /* 0x000fda0003f26070 */
[----:B------:R-:W-:Y:S01]  /*01b0*/  @P1 VIADD R3, R3, 0x1 ;  /* 0x0000000103031836 */ /* 0x000fe20000000000 */
[----:B------:R-:W-:-:S04]  /*01c0*/  ISETP.NE.AND P1, PT, R0, RZ, PT ;  /* 0x000000ff0000720c */ /* 0x000fc80003f25270 */
[----:B------:R-:W-:-:S04]  /*01d0*/  @!P0 IADD3 R3, PT, PT, -R3, RZ, RZ ;  /* 0x000000ff03038210 */ /* 0x000fc80007ffe1ff */
[----:B------:R-:W-:-:S04]  /*01e0*/  SEL R9, R8, R3, !P1 ;  /* 0x0000000308097207 */ /* 0x000fc80004800000 */
[----:B-1----:R-:W-:-:S04]  /*01f0*/  ISETP.GE.AND P0, PT, R9, UR4, PT ;  /* 0x0000000409007c0c */ /* 0x002fc8000bf06270 */
[----:B------:R-:W-:-:S13]  /*0200*/  ISETP.LT.OR P0, PT, R0, RZ, P0 ;  /* 0x000000ff0000720c */ /* 0x000fda0000701670 */
[----:B------:R-:W-:Y:S05]  /*0210*/  @P0 EXIT ;  /* 0x000000000000094d */ /* 0x000fea0003800000 */
[----:B------:R-:W-:Y:S01]  /*0220*/  ISETP.GE.AND P2, PT, R5, RZ, PT ;  /* 0x000000ff0500720c */ /* 0x000fe20003f46270 */
[----:B------:R-:W0:Y:S01]  /*0230*/  LDC.64 R2, c[0x0][0x380] ;  /* 0x0000e000ff027b82 */ /* 0x000e220000000a00 */
[-C--:B------:R-:W-:Y:S01]  /*0240*/  ISETP.GT.U32.AND P0, PT, R7, R6.reuse, PT ;  /* 0x000000060700720c */ /* 0x080fe20003f04070 */
[----:B------:R-:W-:Y:S01]  /*0250*/  IMAD.IADD R7, R6, 0x1, -R7 ;  /* 0x0000000106077824 */ /* 0x000fe200078e0a07 */
[----:B------:R-:W1:Y:S04]  /*0260*/  LDCU.64 UR4, c[0x0][0x358] ;  /* 0x00006b00ff0477ac */ /* 0x000e680008000a00 */
[----:B------:R-:W-:Y:S01]  /*0270*/  SEL R7, R7, R6, !P0 ;  /* 0x0000000607077207 */ /* 0x000fe20004000000 */
[----:B------:R-:W2:Y:S04]  /*0280*/  LDC.64 R4, c[0x0][0x388] ;  /* 0x0000e200ff047b82 */ /* 0x000ea80000000a00 */
[----:B------:R-:W-:-:S04]  /*0290*/  @!P2 IADD3 R7, PT, PT, -R7, RZ, RZ ;  /* 0x000000ff0707a210 */ /* 0x000fc80007ffe1ff */
[----:B------:R-:W-:-:S05]  /*02a0*/  SEL R7, R8, R7, !P1 ;  /* 0x0000000708077207 */ /* 0x000fca0004800000 */
[----:B------:R-:W-:Y:S02]  /*02b0*/  IMAD R9, R9, R0, R7 ;  /* 0x0000000009097224 */ /* 0x000fe400078e0207 */
[----:B------:R-:W3:Y:S02]  /*02c0*/  LDC.64 R6, c[0x0][0x390] ;  /* 0x0000e400ff067b82 */ /* 0x000ee40000000a00 */
        /* <DEDUP_REMOVED lines=8> */
.L_x_1:
        /* <DEDUP_REMOVED lines=11> */
.L_x_3:


//--------------------- .nv.shared.reserved.0     --------------------------
	.section	.nv.shared.reserved.0,"aw",@nobits
	.weak		__nv_reservedSMEM_offset_0_alias
	.size		__nv_reservedSMEM_offset_0_alias, 0, 64
	.other		__nv_reservedSMEM_offset_0_alias,@"STO_CUDA_RESERVED_SHARED STV_DEFAULT"
__nv_reservedSMEM_offset_0_alias:
	.zero		0
	.zero		64


//--------------------- .nv.constant0._Z9matAdd_2DPKfS0_Pfii --------------------------
	.section	.nv.constant0._Z9matAdd_2DPKfS0_Pfii,"a",@progbits
	.sectionflags	@""
	.align	4
.nv.constant0._Z9matAdd_2DPKfS0_Pfii:
	.zero		928


//--------------------- .nv.constant0._Z9matAdd_1DPKfS0_Pfii --------------------------
	.section	.nv.constant0._Z9matAdd_1DPKfS0_Pfii,"a",@progbits
	.sectionflags	@""
	.align	4
.nv.constant0._Z9matAdd_1DPKfS0_Pfii:
	.zero		928


//--------------------- SYMBOLS --------------------------

	.type		.nv.reservedSmem.offset0,@object
	.size		.nv.reservedSmem.offset0,0x4
